//
// Generated by NVIDIA NVVM Compiler
//
// Compiler Build ID: CL-36424714
// Cuda compilation tools, release 13.0, V13.0.88
// Based on NVVM 20.0.0
//

.version 9.0
.target sm_100
.address_size 64

	// .globl	_Z12matrixMulGPUPiS_S_
.extern .func  (.param .b32 func_retval0) vprintf
(
	.param .b64 vprintf_param_0,
	.param .b64 vprintf_param_1
)
;
.global .align 1 .b8 $str[53] = {98, 108, 111, 99, 107, 73, 100, 120, 46, 120, 32, 37, 100, 32, 32, 98, 108, 111, 99, 107, 68, 105, 109, 46, 120, 32, 37, 100, 32, 116, 104, 114, 101, 97, 100, 73, 100, 120, 46, 120, 32, 37, 100, 32, 114, 111, 119, 58, 32, 37, 100, 10};

.visible .entry _Z12matrixMulGPUPiS_S_(
	.param .u64 .ptr .align 1 _Z12matrixMulGPUPiS_S__param_0,
	.param .u64 .ptr .align 1 _Z12matrixMulGPUPiS_S__param_1,
	.param .u64 .ptr .align 1 _Z12matrixMulGPUPiS_S__param_2
)
{
	.local .align 16 .b8 	__local_depot0[16];
	.reg .b64 	%SP;
	.reg .b64 	%SPL;
	.reg .pred 	%p<5>;
	.reg .b32 	%r<86>;
	.reg .b64 	%rd<53>;

	mov.u64 	%SPL, __local_depot0;
	cvta.local.u64 	%SP, %SPL;
	ld.param.u64 	%rd14, [_Z12matrixMulGPUPiS_S__param_0];
	add.u64 	%rd17, %SP, 0;
	add.u64 	%rd18, %SPL, 0;
	mov.u32 	%r10, %ctaid.x;
	mov.u32 	%r11, %ntid.x;
	mov.u32 	%r12, %tid.x;
	mad.lo.s32 	%r1, %r10, %r11, %r12;
	mov.u32 	%r13, %ctaid.y;
	mov.u32 	%r14, %ntid.y;
	mov.u32 	%r15, %tid.y;
	mad.lo.s32 	%r16, %r13, %r14, %r15;
	st.local.v4.u32 	[%rd18], {%r10, %r11, %r12, %r1};
	mov.u64 	%rd19, $str;
	cvta.global.u64 	%rd20, %rd19;
	{ // callseq 0, 0
	.param .b64 param0;
	st.param.b64 	[param0], %rd20;
	.param .b64 param1;
	st.param.b64 	[param1], %rd17;
	.param .b32 retval0;
	call.uni (retval0), 
	vprintf, 
	(
	param0, 
	param1
	);
	ld.param.b32 	%r17, [retval0];
	} // callseq 0
	setp.gt.s32 	%p1, %r1, 63;
	setp.gt.u32 	%p2, %r16, 63;
	or.pred  	%p3, %p1, %p2;
	@%p3 bra 	$L__BB0_4;
	ld.param.u64 	%rd50, [_Z12matrixMulGPUPiS_S__param_1];
	shl.b32 	%r3, %r1, 6;
	add.s32 	%r20, %r16, 64;
	mul.wide.u32 	%rd1, %r20, 4;
	add.s32 	%r21, %r16, 128;
	mul.wide.u32 	%rd2, %r21, 4;
	add.s32 	%r22, %r16, 192;
	mul.wide.u32 	%rd3, %r22, 4;
	add.s32 	%r23, %r16, 320;
	mul.wide.u32 	%rd4, %r23, 4;
	add.s32 	%r24, %r16, 512;
	mul.wide.u32 	%rd5, %r24, 4;
	add.s32 	%r25, %r16, 576;
	mul.wide.u32 	%rd6, %r25, 4;
	add.s32 	%r26, %r16, 640;
	mul.wide.u32 	%rd7, %r26, 4;
	add.s32 	%r27, %r16, 704;
	mul.wide.u32 	%rd8, %r27, 4;
	add.s32 	%r28, %r16, 768;
	mul.wide.u32 	%rd9, %r28, 4;
	cvta.to.global.u64 	%rd21, %rd14;
	add.s64 	%rd10, %rd21, 32;
	cvta.to.global.u64 	%rd52, %rd50;
	mov.b32 	%r84, 0;
	mov.u32 	%r83, %r3;
	mov.u32 	%r85, %r84;
$L__BB0_2:
	mul.wide.s32 	%rd22, %r83, 4;
	add.s64 	%rd23, %rd10, %rd22;
	ld.global.u32 	%r29, [%rd23+-32];
	mul.wide.u32 	%rd24, %r16, 4;
	add.s64 	%rd25, %rd52, %rd24;
	ld.global.u32 	%r30, [%rd25];
	mad.lo.s32 	%r31, %r30, %r29, %r85;
	ld.global.u32 	%r32, [%rd23+-28];
	add.s64 	%rd26, %rd52, %rd1;
	ld.global.u32 	%r33, [%rd26];
	mad.lo.s32 	%r34, %r33, %r32, %r31;
	ld.global.u32 	%r35, [%rd23+-24];
	add.s64 	%rd27, %rd52, %rd2;
	ld.global.u32 	%r36, [%rd27];
	mad.lo.s32 	%r37, %r36, %r35, %r34;
	ld.global.u32 	%r38, [%rd23+-20];
	add.s64 	%rd28, %rd52, %rd3;
	ld.global.u32 	%r39, [%rd28];
	mad.lo.s32 	%r40, %r39, %r38, %r37;
	ld.global.u32 	%r41, [%rd23+-16];
	add.s32 	%r42, %r16, 256;
	mul.wide.u32 	%rd29, %r42, 4;
	add.s64 	%rd30, %rd52, %rd29;
	ld.global.u32 	%r43, [%rd30];
	mad.lo.s32 	%r44, %r43, %r41, %r40;
	ld.global.u32 	%r45, [%rd23+-12];
	add.s64 	%rd31, %rd52, %rd4;
	ld.global.u32 	%r46, [%rd31];
	mad.lo.s32 	%r47, %r46, %r45, %r44;
	ld.global.u32 	%r48, [%rd23+-8];
	add.s32 	%r49, %r16, 384;
	mul.wide.u32 	%rd32, %r49, 4;
	add.s64 	%rd33, %rd52, %rd32;
	ld.global.u32 	%r50, [%rd33];
	mad.lo.s32 	%r51, %r50, %r48, %r47;
	ld.global.u32 	%r52, [%rd23+-4];
	add.s32 	%r53, %r16, 448;
	mul.wide.u32 	%rd34, %r53, 4;
	add.s64 	%rd35, %rd52, %rd34;
	ld.global.u32 	%r54, [%rd35];
	mad.lo.s32 	%r55, %r54, %r52, %r51;
	ld.global.u32 	%r56, [%rd23];
	add.s64 	%rd36, %rd52, %rd5;
	ld.global.u32 	%r57, [%rd36];
	mad.lo.s32 	%r58, %r57, %r56, %r55;
	ld.global.u32 	%r59, [%rd23+4];
	add.s64 	%rd37, %rd52, %rd6;
	ld.global.u32 	%r60, [%rd37];
	mad.lo.s32 	%r61, %r60, %r59, %r58;
	ld.global.u32 	%r62, [%rd23+8];
	add.s64 	%rd38, %rd52, %rd7;
	ld.global.u32 	%r63, [%rd38];
	mad.lo.s32 	%r64, %r63, %r62, %r61;
	ld.global.u32 	%r65, [%rd23+12];
	add.s64 	%rd39, %rd52, %rd8;
	ld.global.u32 	%r66, [%rd39];
	mad.lo.s32 	%r67, %r66, %r65, %r64;
	ld.global.u32 	%r68, [%rd23+16];
	add.s64 	%rd40, %rd52, %rd9;
	ld.global.u32 	%r69, [%rd40];
	mad.lo.s32 	%r70, %r69, %r68, %r67;
	ld.global.u32 	%r71, [%rd23+20];
	add.s32 	%r72, %r16, 832;
	mul.wide.u32 	%rd41, %r72, 4;
	add.s64 	%rd42, %rd52, %rd41;
	ld.global.u32 	%r73, [%rd42];
	mad.lo.s32 	%r74, %r73, %r71, %r70;
	ld.global.u32 	%r75, [%rd23+24];
	add.s32 	%r76, %r16, 896;
	mul.wide.u32 	%rd43, %r76, 4;
	add.s64 	%rd44, %rd52, %rd43;
	ld.global.u32 	%r77, [%rd44];
	mad.lo.s32 	%r78, %r77, %r75, %r74;
	ld.global.u32 	%r79, [%rd23+28];
	add.s32 	%r80, %r16, 960;
	mul.wide.u32 	%rd45, %r80, 4;
	add.s64 	%rd46, %rd52, %rd45;
	ld.global.u32 	%r81, [%rd46];
	mad.lo.s32 	%r85, %r81, %r79, %r78;
	add.s32 	%r84, %r84, 16;
	add.s64 	%rd52, %rd52, 4096;
	add.s32 	%r83, %r83, 16;
	setp.ne.s32 	%p4, %r84, 64;
	@%p4 bra 	$L__BB0_2;
	ld.param.u64 	%rd51, [_Z12matrixMulGPUPiS_S__param_2];
	add.s32 	%r82, %r3, %r16;
	cvta.to.global.u64 	%rd47, %rd51;
	mul.wide.s32 	%rd48, %r82, 4;
	add.s64 	%rd49, %rd47, %rd48;
	st.global.u32 	[%rd49], %r85;
$L__BB0_4:
	ret;

}


// ===== COMPILED SASS (sm_100) =====

	.target	sm_100

	.elftype	@"ET_EXEC"


//--------------------- .note.nv.tkinfo           --------------------------
	.section	.note.nv.tkinfo,"",@"SHT_NOTE"
	.sectionflags	@"SHF_NOTE_NV_TKINFO"
	.tkinfo
        /*0018*/ 	.word	0x00000002
        /*0030*/ 	.string	""
        /*0030*/ 	.string	"ptxas"
        /*0030*/ 	.string	"Cuda compilation tools, release 13.0, V13.0.88"
        /*0030*/ 	.string	"Build cuda_13.0.r13.0/compiler.36424714_0"
        /*0030*/ 	.string	"-arch sm_100 -m 64 "



//--------------------- .note.nv.cuinfo           --------------------------
	.section	.note.nv.cuinfo,"",@"SHT_NOTE"
	.sectionflags	@"SHF_NOTE_NV_CUINFO"
        /*0018*/ 	.short	0x0002
        /*001a*/ 	.short	0x0064
        /*001c*/ 	.short	0x0082
	.zero		2


//--------------------- .nv.info                  --------------------------
	.section	.nv.info,"",@"SHT_CUDA_INFO"
	.align	4


	//----- nvinfo : EIATTR_REGCOUNT
	.align		4
        /*0000*/ 	.byte	0x04, 0x2f
        /*0002*/ 	.short	(.L_2 - .L_1)
	.align		4
.L_1:
        /*0004*/ 	.word	index@(_Z12matrixMulGPUPiS_S_)
        /*0008*/ 	.word	0x00000030


	//----- nvinfo : EIATTR_FRAME_SIZE
	.align		4
.L_2:
        /*000c*/ 	.byte	0x04, 0x11
        /*000e*/ 	.short	(.L_4 - .L_3)
	.align		4
.L_3:
        /*0010*/ 	.word	index@(_Z12matrixMulGPUPiS_S_)
        /*0014*/ 	.word	0x00000010


	//----- nvinfo : EIATTR_MIN_STACK_SIZE
	.align		4
.L_4:
        /*0018*/ 	.byte	0x04, 0x12
        /*001a*/ 	.short	(.L_6 - .L_5)
	.align		4
.L_5:
        /*001c*/ 	.word	index@(_Z12matrixMulGPUPiS_S_)
        /*0020*/ 	.word	0x00000010
.L_6:


//--------------------- .nv.compat                --------------------------
	.section	.nv.compat,"",@"SHT_CUDA_COMPAT_INFO"
	.align	4
        /*0000*/ 	.byte	0x02, 0x09, 0x00, 0x00, 0x02, 0x02, 0x01, 0x00, 0x02, 0x05, 0x05, 0x00, 0x03, 0x07, 0x01, 0x01
        /*0010*/ 	.byte	0x02, 0x03, 0x00, 0x00, 0x02, 0x06, 0x01, 0x00, 0x04, 0x0b, 0x08, 0x00, 0x09, 0x00, 0x00, 0x00
        /*0020*/ 	.byte	0x00, 0x00, 0x00, 0x00


//--------------------- .nv.info._Z12matrixMulGPUPiS_S_ --------------------------
	.section	.nv.info._Z12matrixMulGPUPiS_S_,"",@"SHT_CUDA_INFO"
	.sectionflags	@""
	.align	4


	//----- nvinfo : EIATTR_CUDA_API_VERSION
	.align		4
        /*0000*/ 	.byte	0x04, 0x37
        /*0002*/ 	.short	(.L_8 - .L_7)
.L_7:
        /*0004*/ 	.word	0x00000082


	//----- nvinfo : EIATTR_KPARAM_INFO
	.align		4
.L_8:
        /*0008*/ 	.byte	0x04, 0x17
        /*000a*/ 	.short	(.L_10 - .L_9)
.L_9:
        /*000c*/ 	.word	0x00000000
        /*0010*/ 	.short	0x0002
        /*0012*/ 	.short	0x0010
        /*0014*/ 	.byte	0x00, 0xf5, 0x21, 0x00


	//----- nvinfo : EIATTR_KPARAM_INFO
	.align		4
.L_10:
        /*0018*/ 	.byte	0x04, 0x17
        /*001a*/ 	.short	(.L_12 - .L_11)
.L_11:
        /*001c*/ 	.word	0x00000000
        /*0020*/ 	.short	0x0001
        /*0022*/ 	.short	0x0008
        /*0024*/ 	.byte	0x00, 0xf5, 0x21, 0x00


	//----- nvinfo : EIATTR_KPARAM_INFO
	.align		4
.L_12:
        /*0028*/ 	.byte	0x04, 0x17
        /*002a*/ 	.short	(.L_14 - .L_13)
.L_13:
        /*002c*/ 	.word	0x00000000
        /*0030*/ 	.short	0x0000
        /*0032*/ 	.short	0x0000
        /*0034*/ 	.byte	0x00, 0xf5, 0x21, 0x00


	//----- nvinfo : EIATTR_SPARSE_MMA_MASK
	.align		4
.L_14:
        /*0038*/ 	.byte	0x03, 0x50
        /*003a*/ 	.short	0x0000


	//----- nvinfo : EIATTR_MAXREG_COUNT
	.align		4
        /*003c*/ 	.byte	0x03, 0x1b
        /*003e*/ 	.short	0x00ff


	//----- nvinfo : EIATTR_EXTERNS
	.align		4
        /*0040*/ 	.byte	0x04, 0x0f
        /*0042*/ 	.short	(.L_16 - .L_15)


	//   ....[0]....
	.align		4
.L_15:
        /*0044*/ 	.word	index@(vprintf)


	//----- nvinfo : EIATTR_MERCURY_ISA_VERSION
	.align		4
.L_16:
        /*0048*/ 	.byte	0x03, 0x5f
        /*004a*/ 	.short	0x0101


	//----- nvinfo : EIATTR_VRC_CTA_INIT_COUNT
	.align		4
        /*004c*/ 	.byte	0x02, 0x4a
	.zero		1
	.zero		1


	//----- nvinfo : EIATTR_SYSCALL_OFFSETS
	.align		4
        /*0050*/ 	.byte	0x04, 0x46
        /*0052*/ 	.short	(.L_18 - .L_17)


	//   ....[0]....
.L_17:
        /*0054*/ 	.word	0x00000150


	//----- nvinfo : EIATTR_EXIT_INSTR_OFFSETS
	.align		4
.L_18:
        /*0058*/ 	.byte	0x04, 0x1c
        /*005a*/ 	.short	(.L_20 - .L_19)


	//   ....[0]....
.L_19:
        /*005c*/ 	.word	0x00000180


	//   ....[1]....
        /*0060*/ 	.word	0x00001380


	//----- nvinfo : EIATTR_CRS_STACK_SIZE
	.align		4
.L_20:
        /*0064*/ 	.byte	0x04, 0x1e
        /*0066*/ 	.short	(.L_22 - .L_21)
.L_21:
        /*0068*/ 	.word	0x00000000


	//----- nvinfo : EIATTR_CBANK_PARAM_SIZE
	.align		4
.L_22:
        /*006c*/ 	.byte	0x03, 0x19
        /*006e*/ 	.short	0x0018


	//----- nvinfo : EIATTR_PARAM_CBANK
	.align		4
        /*0070*/ 	.byte	0x04, 0x0a
        /*0072*/ 	.short	(.L_24 - .L_23)
	.align		4
.L_23:
        /*0074*/ 	.word	index@(.nv.constant0._Z12matrixMulGPUPiS_S_)
        /*0078*/ 	.short	0x0380
        /*007a*/ 	.short	0x0018


	//----- nvinfo : EIATTR_SW_WAR
	.align		4
.L_24:
        /*007c*/ 	.byte	0x04, 0x36
        /*007e*/ 	.short	(.L_26 - .L_25)
.L_25:
        /*0080*/ 	.word	0x00000008
.L_26:


//--------------------- .nv.callgraph             --------------------------
	.section	.nv.callgraph,"",@"SHT_CUDA_CALLGRAPH"
	.align	4
	.sectionentsize	8
	.align		4
        /*0000*/ 	.word	0x00000000
	.align		4
        /*0004*/ 	.word	0xffffffff
	.align		4
        /*0008*/ 	.word	index@(_Z12matrixMulGPUPiS_S_)
	.align		4
        /*000c*/ 	.word	index@(vprintf)
	.align		4
        /*0010*/ 	.word	0x00000000
	.align		4
        /*0014*/ 	.word	0xfffffffe
	.align		4
        /*0018*/ 	.word	0x00000000
	.align		4
        /*001c*/ 	.word	0xfffffffd
	.align		4
        /*0020*/ 	.word	0x00000000
	.align		4
        /*0024*/ 	.word	0xfffffffc


//--------------------- .nv.constant4             --------------------------
	.section	.nv.constant4,"a",@progbits
	.align	8
	.align		8
.nv.constant4:
        /*0000*/ 	.dword	vprintf
	.align		8
        /*0008*/ 	.dword	$str


//--------------------- .text._Z12matrixMulGPUPiS_S_ --------------------------
	.section	.text._Z12matrixMulGPUPiS_S_,"ax",@progbits
	.align	128
        .global         _Z12matrixMulGPUPiS_S_
        .type           _Z12matrixMulGPUPiS_S_,@function
        .size           _Z12matrixMulGPUPiS_S_,(.L_x_2 - _Z12matrixMulGPUPiS_S_)
        .other          _Z12matrixMulGPUPiS_S_,@"STO_CUDA_ENTRY STV_DEFAULT"
_Z12matrixMulGPUPiS_S_:
.text._Z12matrixMulGPUPiS_S_:
[----:B------:R-:W0:Y:S01]  /*0000*/  LDC R1, c[0x0][0x37c] ;  /* 0x0000df00ff017b82 */ /* 0x000e220000000800 */
[----:B------:R-:W1:Y:S01]  /*0010*/  S2R R16, SR_CTAID.X ;  /* 0x0000000000107919 */ /* 0x000e620000002500 */
[----:B------:R-:W2:Y:S06]  /*0020*/  LDCU UR5, c[0x0][0x2fc] ;  /* 0x00005f80ff0577ac */ /* 0x000eac0008000800 */
[----:B------:R-:W1:Y:S01]  /*0030*/  LDC R17, c[0x0][0x360] ;  /* 0x0000d800ff117b82 */ /* 0x000e620000000800 */
[----:B0-----:R-:W-:Y:S01]  /*0040*/  IADD3 R1, PT, PT, R1, -0x10, RZ ;  /* 0xfffffff001017810 */ /* 0x001fe20007ffe0ff */
[----:B------:R-:W1:Y:S01]  /*0050*/  S2R R18, SR_TID.X ;  /* 0x0000000000127919 */ /* 0x000e620000002100 */
[----:B------:R-:W-:Y:S01]  /*0060*/  MOV R0, 0x0 ;  /* 0x0000000000007802 */ /* 0x000fe20000000f00 */
[----:B------:R-:W0:Y:S01]  /*0070*/  LDCU UR4, c[0x0][0x2f8] ;  /* 0x00005f00ff0477ac */ /* 0x000e220008000800 */
[----:B------:R-:W3:Y:S03]  /*0080*/  S2R R3, SR_TID.Y ;  /* 0x0000000000037919 */ /* 0x000ee60000002200 */
[----:B------:R-:W3:Y:S01]  /*0090*/  S2UR UR6, SR_CTAID.Y ;  /* 0x00000000000679c3 */ /* 0x000ee20000002600 */
[----:B------:R-:W4:Y:S07]  /*00a0*/  LDCU.64 UR8, c[0x4][0x8] ;  /* 0x01000100ff0877ac */ /* 0x000f2e0008000a00 */
[----:B------:R-:W3:Y:S01]  /*00b0*/  LDC R2, c[0x0][0x364] ;  /* 0x0000d900ff027b82 */ /* 0x000ee20000000800 */
[----:B0-----:R-:W-:-:S07]  /*00c0*/  IADD3 R6, P0, PT, R1, UR4, RZ ;  /* 0x0000000401067c10 */ /* 0x001fce000ff1e0ff */
[----:B------:R0:W0:Y:S01]  /*00d0*/  LDC.64 R8, c[0x4][R0] ;  /* 0x0100000000087b82 */ /* 0x0000220000000a00 */
[----:B--2---:R-:W-:Y:S02]  /*00e0*/  IADD3.X R7, PT, PT, RZ, UR5, RZ, P0, !PT ;  /* 0x00000005ff077c10 */ /* 0x004fe400087fe4ff */
[----:B----4-:R-:W-:Y:S02]  /*00f0*/  MOV R4, UR8 ;  /* 0x0000000800047c02 */ /* 0x010fe40008000f00 */
[----:B------:R-:W-:Y:S01]  /*0100*/  MOV R5, UR9 ;  /* 0x0000000900057c02 */ /* 0x000fe20008000f00 */
[----:B-1----:R-:W-:-:S05]  /*0110*/  IMAD R19, R16, R17, R18 ;  /* 0x0000001110137224 */ /* 0x002fca00078e0212 */
[----:B------:R1:W-:Y:S02]  /*0120*/  STL.128 [R1], R16 ;  /* 0x0000001001007387 */ /* 0x0003e40000100c00 */
[----:B-1-3--:R-:W-:-:S07]  /*0130*/  IMAD R2, R2, UR6, R3 ;  /* 0x0000000602027c24 */ /* 0x00afce000f8e0203 */
[----:B------:R-:W-:-:S07]  /*0140*/  LEPC R20, `(.L_x_0) ;  /* 0x000000001014794e */ /* 0x000fce0000000000 */
[----:B0-----:R-:W-:Y:S05]  /*0150*/  CALL.ABS.NOINC R8 ;  /* 0x0000000008007343 */ /* 0x001fea0003c00000 */
.L_x_0:
[----:B------:R-:W-:-:S04]  /*0160*/  ISETP.GT.U32.AND P0, PT, R2, 0x3f, PT ;  /* 0x0000003f0200780c */ /* 0x000fc80003f04070 */
[----:B------:R-:W-:-:S13]  /*0170*/  ISETP.GT.OR P0, PT, R19, 0x3f, P0 ;  /* 0x0000003f1300780c */ /* 0x000fda0000704670 */
[----:B------:R-:W-:Y:S05]  /*0180*/  @P0 EXIT ;  /* 0x000000000000094d */ /* 0x000fea0003800000 */
[----:B------:R-:W0:Y:S01]  /*0190*/  LDCU.128 UR4, c[0x0][0x380] ;  /* 0x00007000ff0477ac */ /* 0x000e220008000c00 */
[----:B------:R-:W1:Y:S01]  /*01a0*/  LDC.64 R16, c[0x0][0x388] ;  /* 0x0000e200ff107b82 */ /* 0x000e620000000a00 */
[----:B------:R-:W-:Y:S01]  /*01b0*/  SHF.L.U32 R19, R19, 0x6, RZ ;  /* 0x0000000613137819 */ /* 0x000fe200000006ff */
[----:B------:R-:W2:Y:S01]  /*01c0*/  LDCU.64 UR8, c[0x0][0x358] ;  /* 0x00006b00ff0877ac */ /* 0x000ea20008000a00 */
[C---:B------:R-:W-:Y:S02]  /*01d0*/  IADD3 R14, PT, PT, R2.reuse, 0x40, RZ ;  /* 0x00000040020e7810 */ /* 0x040fe40007ffe0ff */
[----:B------:R-:W-:Y:S01]  /*01e0*/  IADD3 R8, PT, PT, R2, 0x80, RZ ;  /* 0x0000008002087810 */ /* 0x000fe20007ffe0ff */
[----:B0-----:R-:W-:-:S04]  /*01f0*/  UIADD3 UR4, UP0, UPT, UR4, 0x20, URZ ;  /* 0x0000002004047890 */ /* 0x001fc8000ff1e0ff */
[----:B------:R-:W-:Y:S02]  /*0200*/  UIADD3.X UR5, UPT, UPT, URZ, UR5, URZ, UP0, !UPT ;  /* 0x00000005ff057290 */ /* 0x000fe400087fe4ff */
[----:B------:R-:W-:Y:S01]  /*0210*/  MOV R4, UR4 ;  /* 0x0000000400047c02 */ /* 0x000fe20008000f00 */
[----:B-1----:R-:W-:-:S03]  /*0220*/  IMAD.WIDE.U32 R10, R2, 0x4, R16 ;  /* 0x00000004020a7825 */ /* 0x002fc600078e0010 */
[----:B------:R-:W-:Y:S01]  /*0230*/  MOV R5, UR5 ;  /* 0x0000000500057c02 */ /* 0x000fe20008000f00 */
[----:B------:R-:W-:Y:S01]  /*0240*/  IMAD.WIDE.U32 R24, R14, 0x4, R16 ;  /* 0x000000040e187825 */ /* 0x000fe200078e0010 */
[----:B--2---:R-:W2:Y:S03]  /*0250*/  LDG.E R13, desc[UR8][R10.64] ;  /* 0x000000080a0d7981 */ /* 0x004ea6000c1e1900 */
[----:B------:R-:W-:Y:S01]  /*0260*/  IMAD.WIDE R20, R19, 0x4, R4 ;  /* 0x0000000413147825 */ /* 0x000fe200078e0204 */
[----:B------:R-:W-:Y:S01]  /*0270*/  IADD3 R0, PT, PT, R2, 0xc0, RZ ;  /* 0x000000c002007810 */ /* 0x000fe20007ffe0ff */
[----:B------:R0:W3:Y:S04]  /*0280*/  LDG.E R9, desc[UR8][R24.64] ;  /* 0x0000000818097981 */ /* 0x0000e8000c1e1900 */
[----:B------:R-:W2:Y:S01]  /*0290*/  LDG.E R22, desc[UR8][R20.64+-0x20] ;  /* 0xffffe00814167981 */ /* 0x000ea2000c1e1900 */
[----:B------:R-:W-:Y:S01]  /*02a0*/  IMAD.WIDE.U32 R28, R8, 0x4, R16 ;  /* 0x00000004081c7825 */ /* 0x000fe200078e0010 */
[----:B------:R-:W-:-:S02]  /*02b0*/  IADD3 R7, PT, PT, R2, 0x100, RZ ;  /* 0x0000010002077810 */ /* 0x000fc40007ffe0ff */
[----:B------:R-:W3:Y:S01]  /*02c0*/  LDG.E R30, desc[UR8][R20.64+-0x1c] ;  /* 0xffffe408141e7981 */ /* 0x000ee2000c1e1900 */
[----:B------:R-:W-:-:S03]  /*02d0*/  IMAD.WIDE.U32 R34, R0, 0x4, R16 ;  /* 0x0000000400227825 */ /* 0x000fc600078e0010 */
[----:B------:R1:W4:Y:S01]  /*02e0*/  LDG.E R26, desc[UR8][R28.64] ;  /* 0x000000081c1a7981 */ /* 0x000322000c1e1900 */
[----:B------:R-:W-:-:S03]  /*02f0*/  IMAD.WIDE.U32 R32, R7, 0x4, R16 ;  /* 0x0000000407207825 */ /* 0x000fc600078e0010 */
[----:B------:R-:W4:Y:S04]  /*0300*/  LDG.E R27, desc[UR8][R20.64+-0x18] ;  /* 0xffffe808141b7981 */ /* 0x000f28000c1e1900 */
[----:B------:R2:W5:Y:S04]  /*0310*/  LDG.E R3, desc[UR8][R34.64] ;  /* 0x0000000822037981 */ /* 0x000568000c1e1900 */
[----:B------:R-:W5:Y:S01]  /*0320*/  LDG.E R18, desc[UR8][R20.64+-0x14] ;  /* 0xffffec0814127981 */ /* 0x000f62000c1e1900 */
[----:B------:R-:W-:-:S03]  /*0330*/  IADD3 R12, PT, PT, R2, 0x140, RZ ;  /* 0x00000140020c7810 */ /* 0x000fc60007ffe0ff */
[----:B------:R-:W5:Y:S04]  /*0340*/  LDG.E R10, desc[UR8][R32.64] ;  /* 0x00000008200a7981 */ /* 0x000f68000c1e1900 */
[----:B------:R-:W5:Y:S01]  /*0350*/  LDG.E R31, desc[UR8][R20.64+-0x10] ;  /* 0xfffff008141f7981 */ /* 0x000f62000c1e1900 */
[----:B0-----:R-:W-:-:S03]  /*0360*/  IMAD.WIDE.U32 R24, R12, 0x4, R16 ;  /* 0x000000040c187825 */ /* 0x001fc600078e0010 */
[----:B------:R-:W5:Y:S04]  /*0370*/  LDG.E R37, desc[UR8][R20.64+-0xc] ;  /* 0xfffff40814257981 */ /* 0x000f68000c1e1900 */
[----:B------:R0:W5:Y:S01]  /*0380*/  LDG.E R36, desc[UR8][R24.64] ;  /* 0x0000000818247981 */ /* 0x000162000c1e1900 */
[C---:B------:R-:W-:Y:S02]  /*0390*/  IADD3 R11, PT, PT, R2.reuse, 0x180, RZ ;  /* 0x00000180020b7810 */ /* 0x040fe40007ffe0ff */
[----:B------:R-:W-:Y:S01]  /*03a0*/  IADD3 R6, PT, PT, R2, 0x1c0, RZ ;  /* 0x000001c002067810 */ /* 0x000fe20007ffe0ff */
[----:B------:R-:W5:Y:S02]  /*03b0*/  LDG.E R32, desc[UR8][R20.64+-0x4] ;  /* 0xfffffc0814207981 */ /* 0x000f64000c1e1900 */
[----:B-1----:R-:W-:Y:S01]  /*03c0*/  IMAD.WIDE.U32 R28, R11, 0x4, R16 ;  /* 0x000000040b1c7825 */ /* 0x002fe200078e0010 */
[----:B------:R-:W-:Y:S01]  /*03d0*/  UIADD3 UR4, UP0, UPT, UR6, 0x1000, URZ ;  /* 0x0000100006047890 */ /* 0x000fe2000ff1e0ff */
[----:B------:R-:W5:Y:S04]  /*03e0*/  LDG.E R39, desc[UR8][R20.64+0x14] ;  /* 0x0000140814277981 */ /* 0x000f68000c1e1900 */
[----:B------:R-:W5:Y:S01]  /*03f0*/  LDG.E R15, desc[UR8][R28.64] ;  /* 0x000000081c0f7981 */ /* 0x000f62000c1e1900 */
[----:B------:R-:W-:-:S03]  /*0400*/  IADD3 R43, PT, PT, R19, 0x10, RZ ;  /* 0x00000010132b7810 */ /* 0x000fc60007ffe0ff */
[----:B------:R-:W5:Y:S04]  /*0410*/  LDG.E R41, desc[UR8][R20.64+0x18] ;  /* 0x0000180814297981 */ /* 0x000f68000c1e1900 */
[----:B------:R-:W5:Y:S01]  /*0420*/  LDG.E R28, desc[UR8][R20.64+0x8] ;  /* 0x00000808141c7981 */ /* 0x000f62000c1e1900 */
[----:B--2---:R-:W-:Y:S01]  /*0430*/  IMAD R34, R22, R13, RZ ;  /* 0x0000000d16227224 */ /* 0x004fe200078e02ff */
[----:B------:R-:W-:Y:S01]  /*0440*/  IADD3 R13, PT, PT, R2, 0x200, RZ ;  /* 0x00000200020d7810 */ /* 0x000fe20007ffe0ff */
[----:B------:R-:W-:-:S04]  /*0450*/  IMAD.WIDE.U32 R22, R6, 0x4, R16 ;  /* 0x0000000406167825 */ /* 0x000fc800078e0010 */
[----:B---3--:R-:W-:Y:S01]  /*0460*/  IMAD R30, R30, R9, R34 ;  /* 0x000000091e1e7224 */ /* 0x008fe200078e0222 */
[----:B------:R1:W2:Y:S01]  /*0470*/  LDG.E R35, desc[UR8][R22.64] ;  /* 0x0000000816237981 */ /* 0x0002a2000c1e1900 */
[----:B------:R-:W-:-:S03]  /*0480*/  IADD3 R9, PT, PT, R2, 0x240, RZ ;  /* 0x0000024002097810 */ /* 0x000fc60007ffe0ff */
[----:B------:R-:W3:Y:S01]  /*0490*/  LDG.E R34, desc[UR8][R20.64+-0x8] ;  /* 0xfffff80814227981 */ /* 0x000ee2000c1e1900 */
[----:B----4-:R-:W-:Y:S02]  /*04a0*/  IMAD R38, R27, R26, R30 ;  /* 0x0000001a1b267224 */ /* 0x010fe400078e021e */
[--C-:B0-----:R-:W-:Y:S01]  /*04b0*/  IMAD.WIDE.U32 R24, R13, 0x4, R16.reuse ;  /* 0x000000040d187825 */ /* 0x101fe200078e0010 */
[----:B------:R-:W4:Y:S03]  /*04c0*/  LDG.E R30, desc[UR8][R20.64] ;  /* 0x00000008141e7981 */ /* 0x000f26000c1e1900 */
[----:B------:R-:W-:Y:S01]  /*04d0*/  IMAD.WIDE.U32 R26, R9, 0x4, R16 ;  /* 0x00000004091a7825 */ /* 0x000fe200078e0010 */
[----:B------:R0:W4:Y:S03]  /*04e0*/  LDG.E R33, desc[UR8][R24.64] ;  /* 0x0000000818217981 */ /* 0x000126000c1e1900 */
[----:B-----5:R-:W-:Y:S01]  /*04f0*/  IMAD R38, R18, R3, R38 ;  /* 0x0000000312267224 */ /* 0x020fe200078e0226 */
[C---:B------:R-:W-:Y:S01]  /*0500*/  IADD3 R3, PT, PT, R2.reuse, 0x280, RZ ;  /* 0x0000028002037810 */ /* 0x040fe20007ffe0ff */
[----:B------:R5:W4:Y:S02]  /*0510*/  LDG.E R29, desc[UR8][R26.64] ;  /* 0x000000081a1d7981 */ /* 0x000b24000c1e1900 */
[----:B------:R-:W-:Y:S01]  /*0520*/  IMAD R38, R31, R10, R38 ;  /* 0x0000000a1f267224 */ /* 0x000fe200078e0226 */
[----:B------:R-:W-:Y:S01]  /*0530*/  IADD3 R10, PT, PT, R2, 0x2c0, RZ ;  /* 0x000002c0020a7810 */ /* 0x000fe20007ffe0ff */
[--C-:B-1----:R-:W-:Y:S01]  /*0540*/  IMAD.WIDE.U32 R22, R3, 0x4, R16.reuse ;  /* 0x0000000403167825 */ /* 0x102fe200078e0010 */
[----:B------:R-:W4:Y:S03]  /*0550*/  LDG.E R18, desc[UR8][R20.64+0x4] ;  /* 0x0000040814127981 */ /* 0x000f26000c1e1900 */
[----:B0-----:R-:W-:Y:S01]  /*0560*/  IMAD.WIDE.U32 R24, R10, 0x4, R16 ;  /* 0x000000040a187825 */ /* 0x001fe200078e0010 */
[----:B------:R0:W4:Y:S03]  /*0570*/  LDG.E R31, desc[UR8][R22.64] ;  /* 0x00000008161f7981 */ /* 0x000126000c1e1900 */
[----:B------:R-:W-:-:S02]  /*0580*/  IMAD R36, R37, R36, R38 ;  /* 0x0000002425247224 */ /* 0x000fc400078e0226 */
[----:B------:R-:W4:Y:S04]  /*0590*/  LDG.E R24, desc[UR8][R24.64] ;  /* 0x0000000818187981 */ /* 0x000f28000c1e1900 */
[----:B------:R-:W4:Y:S01]  /*05a0*/  LDG.E R37, desc[UR8][R20.64+0xc] ;  /* 0x00000c0814257981 */ /* 0x000f22000c1e1900 */
[C---:B-----5:R-:W-:Y:S02]  /*05b0*/  IADD3 R27, PT, PT, R2.reuse, 0x300, RZ ;  /* 0x00000300021b7810 */ /* 0x060fe40007ffe0ff */
[----:B0-----:R-:W-:-:S03]  /*05c0*/  IADD3 R23, PT, PT, R2, 0x3c0, RZ ;  /* 0x000003c002177810 */ /* 0x001fc60007ffe0ff */
[--C-:B------:R-:W-:Y:S01]  /*05d0*/  IMAD.WIDE.U32 R26, R27, 0x4, R16.reuse ;  /* 0x000000041b1a7825 */ /* 0x100fe200078e0010 */
[----:B------:R-:W-:Y:S01]  /*05e0*/  UIADD3.X UR5, UPT, UPT, URZ, UR7, URZ, UP0, !UPT ;  /* 0x00000007ff057290 */ /* 0x000fe200087fe4ff */
[----:B------:R-:W5:Y:S02]  /*05f0*/  LDG.E R25, desc[UR8][R20.64+0x10] ;  /* 0x0000100814197981 */ /* 0x000f64000c1e1900 */
[----:B------:R-:W-:Y:S02]  /*0600*/  IMAD.WIDE.U32 R22, R23, 0x4, R16 ;  /* 0x0000000417167825 */ /* 0x000fe400078e0010 */
[----:B------:R-:W5:Y:S04]  /*0610*/  LDG.E R26, desc[UR8][R26.64] ;  /* 0x000000081a1a7981 */ /* 0x000f68000c1e1900 */
[----:B------:R-:W5:Y:S01]  /*0620*/  LDG.E R27, desc[UR8][R22.64] ;  /* 0x00000008161b7981 */ /* 0x000f62000c1e1900 */
[----:B---3--:R-:W-:-:S03]  /*0630*/  IMAD R15, R34, R15, R36 ;  /* 0x0000000f220f7224 */ /* 0x008fc600078e0224 */
[----:B------:R-:W3:Y:S01]  /*0640*/  LDG.E R34, desc[UR8][R20.64+0x1c] ;  /* 0x00001c0814227981 */ /* 0x000ee2000c1e1900 */
[----:B--2---:R-:W-:Y:S01]  /*0650*/  IMAD R15, R32, R35, R15 ;  /* 0x00000023200f7224 */ /* 0x004fe200078e020f */
[----:B------:R-:W-:-:S03]  /*0660*/  IADD3 R35, PT, PT, R2, 0x340, RZ ;  /* 0x0000034002237810 */ /* 0x000fc60007ffe0ff */
[----:B----4-:R-:W-:Y:S01]  /*0670*/  IMAD R30, R30, R33, R15 ;  /* 0x000000211e1e7224 */ /* 0x010fe200078e020f */
[----:B------:R-:W-:Y:S01]  /*0680*/  IADD3 R15, PT, PT, R2, 0x380, RZ ;  /* 0x00000380020f7810 */ /* 0x000fe20007ffe0ff */
[----:B------:R-:W-:-:S04]  /*0690*/  IMAD.WIDE.U32 R32, R35, 0x4, R16 ;  /* 0x0000000423207825 */ /* 0x000fc800078e0010 */
[----:B------:R-:W-:Y:S02]  /*06a0*/  IMAD.WIDE.U32 R16, R15, 0x4, R16 ;  /* 0x000000040f107825 */ /* 0x000fe400078e0010 */
[----:B------:R-:W2:Y:S02]  /*06b0*/  LDG.E R32, desc[UR8][R32.64] ;  /* 0x0000000820207981 */ /* 0x000ea4000c1e1900 */
[----:B------:R-:W-:Y:S02]  /*06c0*/  IMAD R29, R18, R29, R30 ;  /* 0x0000001d121d7224 */ /* 0x000fe400078e021e */
[----:B------:R0:W4:Y:S02]  /*06d0*/  LDG.E R18, desc[UR8][R16.64] ;  /* 0x0000000810127981 */ /* 0x000124000c1e1900 */
[----:B------:R-:W-:Y:S01]  /*06e0*/  IMAD R31, R28, R31, R29 ;  /* 0x0000001f1c1f7224 */ /* 0x000fe200078e021d */
[----:B------:R-:W-:Y:S02]  /*06f0*/  MOV R28, UR4 ;  /* 0x00000004001c7c02 */ /* 0x000fe40008000f00 */
[----:B------:R-:W-:Y:S01]  /*0700*/  MOV R29, UR5 ;  /* 0x00000005001d7c02 */ /* 0x000fe20008000f00 */
[----:B------:R-:W-:-:S02]  /*0710*/  IMAD R24, R37, R24, R31 ;  /* 0x0000001825187224 */ /* 0x000fc400078e021f */
[----:B------:R-:W-:-:S04]  /*0720*/  IMAD.WIDE.U32 R30, R2, 0x4, R28 ;  /* 0x00000004021e7825 */ /* 0x000fc800078e001c */
[----:B0-----:R-:W-:Y:S02]  /*0730*/  IMAD.WIDE R16, R43, 0x4, R4 ;  /* 0x000000042b107825 */ /* 0x001fe400078e0204 */
[----:B------:R-:W3:Y:S02]  /*0740*/  LDG.E R30, desc[UR8][R30.64] ;  /* 0x000000081e1e7981 */ /* 0x000ee4000c1e1900 */
[----:B------:R-:W-:Y:S02]  /*0750*/  IMAD.WIDE.U32 R22, R14, 0x4, R28 ;  /* 0x000000040e167825 */ /* 0x000fe400078e001c */
[----:B------:R-:W3:Y:S04]  /*0760*/  LDG.E R33, desc[UR8][R16.64+-0x20] ;  /* 0xffffe00810217981 */ /* 0x000ee8000c1e1900 */
[----:B------:R-:W3:Y:S04]  /*0770*/  LDG.E R37, desc[UR8][R16.64+-0x1c] ;  /* 0xffffe40810257981 */ /* 0x000ee8000c1e1900 */
[----:B------:R-:W3:Y:S01]  /*0780*/  LDG.E R14, desc[UR8][R22.64] ;  /* 0x00000008160e7981 */ /* 0x000ee2000c1e1900 */
[----:B-----5:R-:W-:-:S02]  /*0790*/  IMAD R24, R25, R26, R24 ;  /* 0x0000001a19187224 */ /* 0x020fc400078e0218 */
[----:B------:R-:W-:Y:S01]  /*07a0*/  IMAD.WIDE.U32 R20, R8, 0x4, R28 ;  /* 0x0000000408147825 */ /* 0x000fe200078e001c */
[----:B------:R-:W-:Y:S01]  /*07b0*/  IADD3 R43, PT, PT, R2, 0x3c0, RZ ;  /* 0x000003c0022b7810 */ /* 0x000fe20007ffe0ff */
[----:B------:R-:W5:Y:S04]  /*07c0*/  LDG.E R8, desc[UR8][R16.64+-0x14] ;  /* 0xffffec0810087981 */ /* 0x000f68000c1e1900 */
[----:B------:R-:W5:Y:S01]  /*07d0*/  LDG.E R45, desc[UR8][R16.64+0x18] ;  /* 0x00001808102d7981 */ /* 0x000f62000c1e1900 */
[----:B--2---:R-:W-:-:S03]  /*07e0*/  IMAD R24, R39, R32, R24 ;  /* 0x0000002027187224 */ /* 0x004fc600078e0218 */
[----:B------:R-:W2:Y:S01]  /*07f0*/  LDG.E R39, desc[UR8][R20.64] ;  /* 0x0000000814277981 */ /* 0x000ea2000c1e1900 */
[----:B----4-:R-:W-:Y:S02]  /*0800*/  IMAD R18, R41, R18, R24 ;  /* 0x0000001229127224 */ /* 0x010fe400078e0218 */
[----:B------:R-:W-:Y:S02]  /*0810*/  IMAD.WIDE.U32 R24, R0, 0x4, R28 ;  /* 0x0000000400187825 */ /* 0x000fe400078e001c */
[----:B------:R-:W2:Y:S02]  /*0820*/  LDG.E R0, desc[UR8][R16.64+-0x18] ;  /* 0xffffe80810007981 */ /* 0x000ea4000c1e1900 */
[----:B---3--:R-:W-:-:S04]  /*0830*/  IMAD R18, R34, R27, R18 ;  /* 0x0000001b22127224 */ /* 0x008fc800078e0212 */
[----:B------:R-:W-:Y:S02]  /*0840*/  IMAD R26, R33, R30, R18 ;  /* 0x0000001e211a7224 */ /* 0x000fe400078e0212 */
[----:B------:R-:W-:Y:S01]  /*0850*/  IMAD.WIDE.U32 R30, R7, 0x4, R28 ;  /* 0x00000004071e7825 */ /* 0x000fe200078e001c */
[----:B------:R-:W5:Y:S04]  /*0860*/  LDG.E R33, desc[UR8][R24.64] ;  /* 0x0000000818217981 */ /* 0x000f68000c1e1900 */
[----:B------:R-:W3:Y:S01]  /*0870*/  LDG.E R18, desc[UR8][R16.64+-0x10] ;  /* 0xfffff00810127981 */ /* 0x000ee2000c1e1900 */
[----:B------:R-:W-:Y:S02]  /*0880*/  IMAD R14, R37, R14, R26 ;  /* 0x0000000e250e7224 */ /* 0x000fe400078e021a */
[--C-:B------:R-:W-:Y:S01]  /*0890*/  IMAD.WIDE.U32 R26, R12, 0x4, R28.reuse ;  /* 0x000000040c1a7825 */ /* 0x100fe200078e001c */
[----:B------:R-:W3:Y:S04]  /*08a0*/  LDG.E R31, desc[UR8][R30.64] ;  /* 0x000000081e1f7981 */ /* 0x000ee8000c1e1900 */
[----:B------:R-:W4:Y:S04]  /*08b0*/  LDG.E R12, desc[UR8][R16.64+-0xc] ;  /* 0xfffff408100c7981 */ /* 0x000f28000c1e1900 */
[----:B------:R-:W4:Y:S01]  /*08c0*/  LDG.E R41, desc[UR8][R26.64] ;  /* 0x000000081a297981 */ /* 0x000f22000c1e1900 */
[----:B------:R-:W-:-:S06]  /*08d0*/  IMAD.WIDE.U32 R36, R11, 0x4, R28 ;  /* 0x000000040b247825 */ /* 0x000fcc00078e001c */
[----:B------:R-:W4:Y:S01]  /*08e0*/  LDG.E R36, desc[UR8][R36.64] ;  /* 0x0000000824247981 */ /* 0x000f22000c1e1900 */
[----:B--2---:R-:W-:-:S04]  /*08f0*/  IMAD R0, R0, R39, R14 ;  /* 0x0000002700007224 */ /* 0x004fc800078e020e */
[----:B-----5:R-:W-:Y:S02]  /*0900*/  IMAD R0, R8, R33, R0 ;  /* 0x0000002108007224 */ /* 0x020fe400078e0200 */
[----:B------:R-:W-:Y:S01]  /*0910*/  IMAD.WIDE.U32 R32, R6, 0x4, R28 ;  /* 0x0000000406207825 */ /* 0x000fe200078e001c */
[----:B------:R-:W2:Y:S03]  /*0920*/  LDG.E R8, desc[UR8][R16.64+-0x4] ;  /* 0xfffffc0810087981 */ /* 0x000ea6000c1e1900 */
[----:B---3--:R-:W-:Y:S02]  /*0930*/  IMAD R0, R18, R31, R0 ;  /* 0x0000001f12007224 */ /* 0x008fe400078e0200 */
[----:B------:R-:W2:Y:S04]  /*0940*/  LDG.E R32, desc[UR8][R32.64] ;  /* 0x0000000820207981 */ /* 0x000ea8000c1e1900 */
[----:B------:R-:W3:Y:S01]  /*0950*/  LDG.E R31, desc[UR8][R16.64+-0x8] ;  /* 0xfffff808101f7981 */ /* 0x000ee2000c1e1900 */
[----:B----4-:R-:W-:-:S02]  /*0960*/  IMAD R41, R12, R41, R0 ;  /* 0x000000290c297224 */ /* 0x010fc400078e0200 */
[----:B------:R-:W-:Y:S01]  /*0970*/  IMAD.WIDE.U32 R12, R13, 0x4, R28 ;  /* 0x000000040d0c7825 */ /* 0x000fe200078e001c */
[----:B------:R-:W4:Y:S04]  /*0980*/  LDG.E R0, desc[UR8][R16.64] ;  /* 0x0000000810007981 */ /* 0x000f28000c1e1900 */
[----:B------:R-:W4:Y:S04]  /*0990*/  LDG.E R39, desc[UR8][R12.64] ;  /* 0x000000080c277981 */ /* 0x000f28000c1e1900 */
[----:B------:R-:W5:Y:S01]  /*09a0*/  LDG.E R33, desc[UR8][R16.64+0x8] ;  /* 0x0000080810217981 */ /* 0x000f62000c1e1900 */
[----:B---3--:R-:W-:-:S04]  /*09b0*/  IMAD R31, R31, R36, R41 ;  /* 0x000000241f1f7224 */ /* 0x008fc800078e0229 */
[----:B--2---:R-:W-:Y:S02]  /*09c0*/  IMAD R14, R8, R32, R31 ;  /* 0x00000020080e7224 */ /* 0x004fe400078e021f */
[----:B------:R-:W-:-:S04]  /*09d0*/  IMAD.WIDE.U32 R8, R9, 0x4, R28 ;  /* 0x0000000409087825 */ /* 0x000fc800078e001c */
[----:B------:R-:W-:Y:S02]  /*09e0*/  IMAD.WIDE.U32 R30, R3, 0x4, R28 ;  /* 0x00000004031e7825 */ /* 0x000fe400078e001c */
[----:B------:R-:W2:Y:S02]  /*09f0*/  LDG.E R3, desc[UR8][R16.64+0x4] ;  /* 0x0000040810037981 */ /* 0x000ea4000c1e1900 */
[----:B----4-:R-:W-:Y:S02]  /*0a00*/  IMAD R0, R0, R39, R14 ;  /* 0x0000002700007224 */ /* 0x010fe400078e020e */
[----:B------:R-:W2:Y:S04]  /*0a10*/  LDG.E R14, desc[UR8][R8.64] ;  /* 0x00000008080e7981 */ /* 0x000ea8000c1e1900 */
[----:B------:R-:W5:Y:S01]  /*0a20*/  LDG.E R18, desc[UR8][R30.64] ;  /* 0x000000081e127981 */ /* 0x000f62000c1e1900 */
[----:B------:R-:W-:-:S03]  /*0a30*/  IMAD.WIDE.U32 R36, R10, 0x4, R28 ;  /* 0x000000040a247825 */ /* 0x000fc600078e001c */
[----:B------:R-:W3:Y:S04]  /*0a40*/  LDG.E R39, desc[UR8][R16.64+0x10] ;  /* 0x0000100810277981 */ /* 0x000ee8000c1e1900 */
[----:B------:R-:W4:Y:S01]  /*0a50*/  LDG.E R10, desc[UR8][R36.64] ;  /* 0x00000008240a7981 */ /* 0x000f22000c1e1900 */
[----:B--2---:R-:W-:Y:S01]  /*0a60*/  IMAD R0, R3, R14, R0 ;  /* 0x0000000e03007224 */ /* 0x004fe200078e0200 */
[----:B------:R-:W-:-:S03]  /*0a70*/  IADD3 R3, PT, PT, R2, 0x300, RZ ;  /* 0x0000030002037810 */ /* 0x000fc60007ffe0ff */
[----:B-----5:R-:W-:Y:S02]  /*0a80*/  IMAD R0, R33, R18, R0 ;  /* 0x0000001221007224 */ /* 0x020fe400078e0200 */
[--C-:B------:R-:W-:Y:S02]  /*0a90*/  IMAD.WIDE.U32 R32, R3, 0x4, R28.reuse ;  /* 0x0000000403207825 */ /* 0x100fe400078e001c */
[----:B------:R-:W4:Y:S04]  /*0aa0*/  LDG.E R3, desc[UR8][R16.64+0xc] ;  /* 0x00000c0810037981 */ /* 0x000f28000c1e1900 */
[----:B------:R-:W3:Y:S01]  /*0ab0*/  LDG.E R14, desc[UR8][R32.64] ;  /* 0x00000008200e7981 */ /* 0x000ee2000c1e1900 */
[----:B------:R-:W-:-:S06]  /*0ac0*/  IMAD.WIDE.U32 R40, R35, 0x4, R28 ;  /* 0x0000000423287825 */ /* 0x000fcc00078e001c */
[----:B------:R-:W2:Y:S01]  /*0ad0*/  LDG.E R40, desc[UR8][R40.64] ;  /* 0x0000000828287981 */ /* 0x000ea2000c1e1900 */
[----:B----4-:R-:W-:-:S03]  /*0ae0*/  IMAD R0, R3, R10, R0 ;  /* 0x0000000a03007224 */ /* 0x010fc600078e0200 */
[----:B------:R-:W2:Y:S01]  /*0af0*/  LDG.E R3, desc[UR8][R16.64+0x14] ;  /* 0x0000140810037981 */ /* 0x000ea2000c1e1900 */
[----:B---3--:R-:W-:Y:S02]  /*0b00*/  IMAD R0, R39, R14, R0 ;  /* 0x0000000e27007224 */ /* 0x008fe400078e0200 */
[--C-:B------:R-:W-:Y:S01]  /*0b10*/  IMAD.WIDE.U32 R38, R15, 0x4, R28.reuse ;  /* 0x000000040f267825 */ /* 0x100fe200078e001c */
[----:B------:R-:W-:Y:S01]  /*0b20*/  UIADD3 UR6, UP0, UPT, UR4, 0x1000, URZ ;  /* 0x0000100004067890 */ /* 0x000fe2000ff1e0ff */
[----:B------:R-:W3:Y:S02]  /*0b30*/  LDG.E R10, desc[UR8][R22.64+0x1000] ;  /* 0x00100008160a7981 */ /* 0x000ee4000c1e1900 */
[----:B------:R-:W-:Y:S02]  /*0b40*/  IMAD.WIDE.U32 R42, R43, 0x4, R28 ;  /* 0x000000042b2a7825 */ /* 0x000fe400078e001c */
[----:B------:R0:W4:Y:S04]  /*0b50*/  LDG.E R38, desc[UR8][R38.64] ;  /* 0x0000000826267981 */ /* 0x000128000c1e1900 */
[----:B------:R-:W5:Y:S01]  /*0b60*/  LDG.E R42, desc[UR8][R42.64] ;  /* 0x000000082a2a7981 */ /* 0x000f62000c1e1900 */
[----:B------:R-:W-:-:S03]  /*0b70*/  UIADD3.X UR7, UPT, UPT, URZ, UR5, URZ, UP0, !UPT ;  /* 0x00000005ff077290 */ /* 0x000fc600087fe4ff */
[----:B------:R-:W3:Y:S01]  /*0b80*/  LDG.E R14, desc[UR8][R24.64+0x1000] ;  /* 0x00100008180e7981 */ /* 0x000ee2000c1e1900 */
[----:B--2---:R-:W-:Y:S01]  /*0b90*/  IMAD R0, R3, R40, R0 ;  /* 0x0000002803007224 */ /* 0x004fe200078e0200 */
[----:B------:R-:W-:Y:S02]  /*0ba0*/  MOV R28, UR6 ;  /* 0x00000006001c7c02 */ /* 0x000fe40008000f00 */
[----:B------:R1:W5:Y:S01]  /*0bb0*/  LDG.E R3, desc[UR8][R16.64+0x1c] ;  /* 0x00001c0810037981 */ /* 0x000362000c1e1900 */
[----:B------:R-:W-:Y:S02]  /*0bc0*/  MOV R29, UR7 ;  /* 0x00000007001d7c02 */ /* 0x000fe40008000f00 */
[----:B0-----:R-:W-:Y:S01]  /*0bd0*/  IADD3 R39, PT, PT, R19, 0x20, RZ ;  /* 0x0000002013277810 */ /* 0x001fe20007ffe0ff */
[----:B------:R-:W-:Y:S01]  /*0be0*/  UIADD3 UR4, UP0, UPT, UR4, 0x2000, URZ ;  /* 0x0000200004047890 */ /* 0x000fe2000ff1e0ff */
[----:B------:R-:W2:Y:S01]  /*0bf0*/  LDG.E R23, desc[UR8][R22.64+0x2000] ;  /* 0x0020000816177981 */ /* 0x000ea2000c1e1900 */
[----:B----4-:R-:W-:-:S03]  /*0c00*/  IMAD R0, R45, R38, R0 ;  /* 0x000000262d007224 */ /* 0x010fc600078e0200 */
[----:B------:R-:W4:Y:S01]  /*0c10*/  LDG.E R24, desc[UR8][R24.64+0x2000] ;  /* 0x0020000818187981 */ /* 0x000f22000c1e1900 */
[----:B-1----:R-:W-:-:S04]  /*0c20*/  IMAD.WIDE.U32 R16, R2, 0x4, R28 ;  /* 0x0000000402107825 */ /* 0x002fc800078e001c */
[----:B------:R-:W-:Y:S01]  /*0c30*/  IMAD.WIDE R38, R39, 0x4, R4 ;  /* 0x0000000427267825 */ /* 0x000fe200078e0204 */
[----:B------:R-:W-:Y:S01]  /*0c40*/  UIADD3.X UR5, UPT, UPT, URZ, UR5, URZ, UP0, !UPT ;  /* 0x00000005ff057290 */ /* 0x000fe200087fe4ff */
[----:B------:R-:W3:Y:S04]  /*0c50*/  LDG.E R16, desc[UR8][R16.64] ;  /* 0x0000000810107981 */ /* 0x000ee8000c1e1900 */
[----:B------:R-:W2:Y:S04]  /*0c60*/  LDG.E R41, desc[UR8][R38.64+-0x1c] ;  /* 0xffffe40826297981 */ /* 0x000ea8000c1e1900 */
[----:B------:R-:W4:Y:S04]  /*0c70*/  LDG.E R22, desc[UR8][R12.64+0x2000] ;  /* 0x002000080c167981 */ /* 0x000f28000c1e1900 */
[----:B------:R-:W4:Y:S01]  /*0c80*/  LDG.E R17, desc[UR8][R38.64+-0xc] ;  /* 0xfffff40826117981 */ /* 0x000f22000c1e1900 */
[----:B-----5:R-:W-:-:S03]  /*0c90*/  IMAD R3, R3, R42, R0 ;  /* 0x0000002a03037224 */ /* 0x020fc600078e0200 */
[----:B------:R-:W3:Y:S02]  /*0ca0*/  LDG.E R0, desc[UR8][R38.64+-0x20] ;  /* 0xffffe00826007981 */ /* 0x000ee4000c1e1900 */
[----:B---3--:R-:W-:Y:S02]  /*0cb0*/  IMAD R0, R0, R16, R3 ;  /* 0x0000001000007224 */ /* 0x008fe400078e0203 */
[----:B------:R-:W3:Y:S02]  /*0cc0*/  LDG.E R3, desc[UR8][R38.64+-0x18] ;  /* 0xffffe80826037981 */ /* 0x000ee4000c1e1900 */
[----:B--2---:R-:W-:Y:S02]  /*0cd0*/  IMAD R0, R41, R10, R0 ;  /* 0x0000000a29007224 */ /* 0x004fe400078e0200 */
[----:B------:R-:W3:Y:S01]  /*0ce0*/  LDG.E R10, desc[UR8][R20.64+0x1000] ;  /* 0x00100008140a7981 */ /* 0x000ee2000c1e1900 */
[----:B------:R-:W-:-:S03]  /*0cf0*/  IMAD.WIDE.U32 R42, R7, 0x4, R28 ;  /* 0x00000004072a7825 */ /* 0x000fc600078e001c */
[----:B------:R-:W2:Y:S04]  /*0d00*/  LDG.E R41, desc[UR8][R38.64+-0x14] ;  /* 0xffffec0826297981 */ /* 0x000ea8000c1e1900 */
[----:B------:R-:W5:Y:S04]  /*0d10*/  LDG.E R42, desc[UR8][R42.64] ;  /* 0x000000082a2a7981 */ /* 0x000f68000c1e1900 */
[----:B------:R-:W4:Y:S04]  /*0d20*/  LDG.E R20, desc[UR8][R20.64+0x2000] ;  /* 0x0020000814147981 */ /* 0x000f28000c1e1900 */
[----:B------:R-:W4:Y:S01]  /*0d30*/  LDG.E R43, desc[UR8][R38.64] ;  /* 0x00000008262b7981 */ /* 0x000f22000c1e1900 */
[----:B---3--:R-:W-:-:S03]  /*0d40*/  IMAD R0, R3, R10, R0 ;  /* 0x0000000a03007224 */ /* 0x008fc600078e0200 */
[----:B------:R-:W5:Y:S01]  /*0d50*/  LDG.E R3, desc[UR8][R38.64+-0x10] ;  /* 0xfffff00826037981 */ /* 0x000f62000c1e1900 */
[----:B--2---:R-:W-:-:S03]  /*0d60*/  IMAD R0, R41, R14, R0 ;  /* 0x0000000e29007224 */ /* 0x004fc600078e0200 */
[----:B------:R-:W4:Y:S01]  /*0d70*/  LDG.E R10, desc[UR8][R26.64+0x1000] ;  /* 0x001000081a0a7981 */ /* 0x000f22000c1e1900 */
[----:B------:R-:W-:-:S03]  /*0d80*/  IMAD.WIDE.U32 R40, R11, 0x4, R28 ;  /* 0x000000040b287825 */ /* 0x000fc600078e001c */
[----:B------:R-:W2:Y:S04]  /*0d90*/  LDG.E R14, desc[UR8][R30.64+0x1000] ;  /* 0x001000081e0e7981 */ /* 0x000ea8000c1e1900 */
[----:B------:R-:W3:Y:S04]  /*0da0*/  LDG.E R40, desc[UR8][R40.64] ;  /* 0x0000000828287981 */ /* 0x000ee8000c1e1900 */
[----:B------:R-:W2:Y:S04]  /*0db0*/  LDG.E R26, desc[UR8][R26.64+0x2000] ;  /* 0x002000081a1a7981 */ /* 0x000ea8000c1e1900 */
[----:B------:R-:W2:Y:S04]  /*0dc0*/  LDG.E R30, desc[UR8][R30.64+0x2000] ;  /* 0x002000081e1e7981 */ /* 0x000ea8000c1e1900 */
[----:B------:R-:W2:Y:S01]  /*0dd0*/  LDG.E R41, desc[UR8][R38.64+0x8] ;  /* 0x0000080826297981 */ /* 0x000ea2000c1e1900 */
[----:B-----5:R-:W-:-:S03]  /*0de0*/  IMAD R0, R3, R42, R0 ;  /* 0x0000002a03007224 */ /* 0x020fc600078e0200 */
[----:B------:R-:W3:Y:S01]  /*0df0*/  LDG.E R3, desc[UR8][R38.64+-0x8] ;  /* 0xfffff80826037981 */ /* 0x000ee2000c1e1900 */
[----:B----4-:R-:W-:Y:S02]  /*0e00*/  IMAD R0, R17, R10, R0 ;  /* 0x0000000a11007224 */ /* 0x010fe400078e0200 */
[----:B------:R-:W-:Y:S01]  /*0e10*/  IMAD.WIDE.U32 R16, R6, 0x4, R28 ;  /* 0x0000000406107825 */ /* 0x000fe200078e001c */
[----:B------:R-:W4:Y:S05]  /*0e20*/  LDG.E R10, desc[UR8][R12.64+0x1000] ;  /* 0x001000080c0a7981 */ /* 0x000f2a000c1e1900 */
[----:B------:R-:W5:Y:S04]  /*0e30*/  LDG.E R16, desc[UR8][R16.64] ;  /* 0x0000000810107981 */ /* 0x000f68000c1e1900 */
[----:B------:R-:W2:Y:S01]  /*0e40*/  LDG.E R17, desc[UR8][R38.64+0x10] ;  /* 0x0000100826117981 */ /* 0x000ea2000c1e1900 */
[----:B---3--:R-:W-:-:S03]  /*0e50*/  IMAD R0, R3, R40, R0 ;  /* 0x0000002803007224 */ /* 0x008fc600078e0200 */
[----:B------:R-:W5:Y:S02]  /*0e60*/  LDG.E R3, desc[UR8][R38.64+-0x4] ;  /* 0xfffffc0826037981 */ /* 0x000f64000c1e1900 */
[----:B-----5:R-:W-:Y:S02]  /*0e70*/  IMAD R0, R3, R16, R0 ;  /* 0x0000001003007224 */ /* 0x020fe400078e0200 */
[----:B------:R-:W3:Y:S02]  /*0e80*/  LDG.E R3, desc[UR8][R38.64+0x4] ;  /* 0x0000040826037981 */ /* 0x000ee4000c1e1900 */
[----:B----4-:R-:W-:Y:S02]  /*0e90*/  IMAD R0, R43, R10, R0 ;  /* 0x0000000a2b007224 */ /* 0x010fe400078e0200 */
[----:B------:R-:W3:Y:S04]  /*0ea0*/  LDG.E R10, desc[UR8][R8.64+0x1000] ;  /* 0x00100008080a7981 */ /* 0x000ee8000c1e1900 */
[----:B------:R-:W4:Y:S04]  /*0eb0*/  LDG.E R43, desc[UR8][R38.64+0x18] ;  /* 0x00001808262b7981 */ /* 0x000f28000c1e1900 */
[----:B------:R-:W5:Y:S01]  /*0ec0*/  LDG.E R8, desc[UR8][R8.64+0x2000] ;  /* 0x0020000808087981 */ /* 0x000f62000c1e1900 */
[----:B---3--:R-:W-:-:S03]  /*0ed0*/  IMAD R0, R3, R10, R0 ;  /* 0x0000000a03007224 */ /* 0x008fc600078e0200 */
[----:B------:R-:W3:Y:S04]  /*0ee0*/  LDG.E R3, desc[UR8][R38.64+0xc] ;  /* 0x00000c0826037981 */ /* 0x000ee8000c1e1900 */
[----:B------:R-:W3:Y:S01]  /*0ef0*/  LDG.E R10, desc[UR8][R36.64+0x1000] ;  /* 0x00100008240a7981 */ /* 0x000ee2000c1e1900 */
[----:B--2---:R-:W-:-:S03]  /*0f00*/  IMAD R0, R41, R14, R0 ;  /* 0x0000000e29007224 */ /* 0x004fc600078e0200 */
[----:B------:R-:W2:Y:S01]  /*0f10*/  LDG.E R14, desc[UR8][R32.64+0x1000] ;  /* 0x00100008200e7981 */ /* 0x000ea2000c1e1900 */
[----:B------:R-:W-:-:S03]  /*0f20*/  IMAD.WIDE.U32 R40, R35, 0x4, R28 ;  /* 0x0000000423287825 */ /* 0x000fc600078e001c */
[----:B------:R-:W5:Y:S04]  /*0f30*/  LDG.E R36, desc[UR8][R36.64+0x2000] ;  /* 0x0020000824247981 */ /* 0x000f68000c1e1900 */
[----:B------:R0:W4:Y:S04]  /*0f40*/  LDG.E R40, desc[UR8][R40.64] ;  /* 0x0000000828287981 */ /* 0x000128000c1e1900 */
[----:B------:R-:W5:Y:S01]  /*0f50*/  LDG.E R32, desc[UR8][R32.64+0x2000] ;  /* 0x0020000820207981 */ /* 0x000f62000c1e1900 */
[----:B---3--:R-:W-:-:S03]  /*0f60*/  IMAD R0, R3, R10, R0 ;  /* 0x0000000a03007224 */ /* 0x008fc600078e0200 */
[----:B------:R-:W4:Y:S01]  /*0f70*/  LDG.E R3, desc[UR8][R38.64+0x14] ;  /* 0x0000140826037981 */ /* 0x000f22000c1e1900 */
[----:B--2---:R-:W-:Y:S02]  /*0f80*/  IMAD R0, R17, R14, R0 ;  /* 0x0000000e11007224 */ /* 0x004fe400078e0200 */
[----:B------:R-:W-:Y:S01]  /*0f90*/  IMAD.WIDE.U32 R16, R15, 0x4, R28 ;  /* 0x000000040f107825 */ /* 0x000fe200078e001c */
[----:B------:R-:W2:Y:S05]  /*0fa0*/  LDG.E R10, desc[UR8][R38.64+0x1c] ;  /* 0x00001c08260a7981 */ /* 0x000eaa000c1e1900 */
[----:B------:R1:W3:Y:S01]  /*0fb0*/  LDG.E R16, desc[UR8][R16.64] ;  /* 0x0000000810107981 */ /* 0x0002e2000c1e1900 */
[----:B0-----:R-:W-:-:S05]  /*0fc0*/  IADD3 R41, PT, PT, R19, 0x30, RZ ;  /* 0x0000003013297810 */ /* 0x001fca0007ffe0ff */
[----:B------:R-:W-:Y:S01]  /*0fd0*/  IMAD.WIDE R4, R41, 0x4, R4 ;  /* 0x0000000429047825 */ /* 0x000fe200078e0204 */
[----:B-1----:R-:W-:-:S04]  /*0fe0*/  MOV R17, UR5 ;  /* 0x0000000500117c02 */ /* 0x002fc80008000f00 */
[----:B------:R-:W5:Y:S04]  /*0ff0*/  LDG.E R14, desc[UR8][R4.64+-0x14] ;  /* 0xffffec08040e7981 */ /* 0x000f68000c1e1900 */
[----:B------:R-:W5:Y:S04]  /*1000*/  LDG.E R21, desc[UR8][R4.64+-0x8] ;  /* 0xfffff80804157981 */ /* 0x000f68000c1e1900 */
[----:B------:R-:W5:Y:S04]  /*1010*/  LDG.E R27, desc[UR8][R4.64+-0x4] ;  /* 0xfffffc08041b7981 */ /* 0x000f68000c1e1900 */
[----:B------:R-:W5:Y:S04]  /*1020*/  LDG.E R9, desc[UR8][R4.64+0x4] ;  /* 0x0000040804097981 */ /* 0x000f68000c1e1900 */
[----:B------:R-:W5:Y:S04]  /*1030*/  LDG.E R31, desc[UR8][R4.64+0x14] ;  /* 0x00001408041f7981 */ /* 0x000f68000c1e1900 */
[----:B------:R-:W5:Y:S04]  /*1040*/  LDG.E R37, desc[UR8][R4.64+0x18] ;  /* 0x0000180804257981 */ /* 0x000f68000c1e1900 */
[----:B------:R-:W5:Y:S01]  /*1050*/  LDG.E R33, desc[UR8][R4.64+0x1c] ;  /* 0x00001c0804217981 */ /* 0x000f62000c1e1900 */
[----:B----4-:R-:W-:Y:S01]  /*1060*/  IMAD R0, R3, R40, R0 ;  /* 0x0000002803007224 */ /* 0x010fe200078e0200 */
[----:B------:R-:W-:-:S05]  /*1070*/  IADD3 R3, PT, PT, R2, 0x3c0, RZ ;  /* 0x000003c002037810 */ /* 0x000fca0007ffe0ff */
[----:B------:R-:W-:-:S06]  /*1080*/  IMAD.WIDE.U32 R28, R3, 0x4, R28 ;  /* 0x00000004031c7825 */ /* 0x000fcc00078e001c */
[----:B------:R-:W2:Y:S01]  /*1090*/  LDG.E R28, desc[UR8][R28.64] ;  /* 0x000000081c1c7981 */ /* 0x000ea2000c1e1900 */
[----:B---3--:R-:W-:Y:S01]  /*10a0*/  IMAD R43, R43, R16, R0 ;  /* 0x000000102b2b7224 */ /* 0x008fe200078e0200 */
[----:B------:R-:W-:-:S05]  /*10b0*/  MOV R16, UR4 ;  /* 0x0000000400107c02 */ /* 0x000fca0008000f00 */
[--C-:B------:R-:W-:Y:S01]  /*10c0*/  IMAD.WIDE.U32 R40, R2, 0x4, R16.reuse ;  /* 0x0000000402287825 */ /* 0x100fe200078e0010 */
[----:B------:R-:W3:Y:S05]  /*10d0*/  LDG.E R29, desc[UR8][R4.64+-0x20] ;  /* 0xffffe008041d7981 */ /* 0x000eea000c1e1900 */
[----:B------:R-:W3:Y:S01]  /*10e0*/  LDG.E R40, desc[UR8][R40.64] ;  /* 0x0000000828287981 */ /* 0x000ee2000c1e1900 */
[----:B------:R-:W-:-:S05]  /*10f0*/  IMAD.WIDE.U32 R38, R7, 0x4, R16 ;  /* 0x0000000407267825 */ /* 0x000fca00078e0010 */
[----:B------:R-:W4:Y:S01]  /*1100*/  LDG.E R18, desc[UR8][R38.64] ;  /* 0x0000000826127981 */ /* 0x000f22000c1e1900 */
[----:B--2---:R-:W-:-:S03]  /*1110*/  IMAD R0, R10, R28, R43 ;  /* 0x0000001c0a007224 */ /* 0x004fc600078e022b */
[----:B------:R-:W2:Y:S01]  /*1120*/  LDG.E R10, desc[UR8][R4.64+-0x1c] ;  /* 0xffffe408040a7981 */ /* 0x000ea2000c1e1900 */
[----:B------:R-:W-:-:S03]  /*1130*/  IMAD.WIDE.U32 R12, R11, 0x4, R16 ;  /* 0x000000040b0c7825 */ /* 0x000fc600078e0010 */
[----:B------:R-:W4:Y:S01]  /*1140*/  LDG.E R28, desc[UR8][R4.64+-0x10] ;  /* 0xfffff008041c7981 */ /* 0x000f22000c1e1900 */
[----:B------:R-:W-:-:S03]  /*1150*/  IMAD.WIDE.U32 R6, R6, 0x4, R16 ;  /* 0x0000000406067825 */ /* 0x000fc600078e0010 */
[----:B------:R-:W4:Y:S01]  /*1160*/  LDG.E R11, desc[UR8][R4.64+-0xc] ;  /* 0xfffff408040b7981 */ /* 0x000f22000c1e1900 */
[----:B---3--:R-:W-:-:S03]  /*1170*/  IMAD R0, R29, R40, R0 ;  /* 0x000000281d007224 */ /* 0x008fc600078e0200 */
[----:B------:R0:W3:Y:S04]  /*1180*/  LDG.E R25, desc[UR8][R12.64] ;  /* 0x000000080c197981 */ /* 0x0000e8000c1e1900 */
[----:B------:R-:W5:Y:S04]  /*1190*/  LDG.E R29, desc[UR8][R4.64+-0x18] ;  /* 0xffffe808041d7981 */ /* 0x000f68000c1e1900 */
[----:B------:R-:W3:Y:S04]  /*11a0*/  LDG.E R6, desc[UR8][R6.64] ;  /* 0x0000000806067981 */ /* 0x000ee8000c1e1900 */
[----:B------:R-:W3:Y:S01]  /*11b0*/  LDG.E R7, desc[UR8][R4.64] ;  /* 0x0000000804077981 */ /* 0x000ee2000c1e1900 */
[----:B0-----:R-:W-:-:S04]  /*11c0*/  IMAD.WIDE.U32 R12, R35, 0x4, R16 ;  /* 0x00000004230c7825 */ /* 0x001fc800078e0010 */
[--C-:B------:R-:W-:Y:S02]  /*11d0*/  IMAD.WIDE.U32 R34, R15, 0x4, R16.reuse ;  /* 0x000000040f227825 */ /* 0x100fe400078e0010 */
[----:B------:R-:W3:Y:S02]  /*11e0*/  LDG.E R15, desc[UR8][R4.64+0x10] ;  /* 0x00001008040f7981 */ /* 0x000ee4000c1e1900 */
[----:B------:R-:W-:Y:S02]  /*11f0*/  IMAD.WIDE.U32 R16, R3, 0x4, R16 ;  /* 0x0000000403107825 */ /* 0x000fe400078e0010 */
[----:B------:R-:W3:Y:S04]  /*1200*/  LDG.E R3, desc[UR8][R4.64+0xc] ;  /* 0x00000c0804037981 */ /* 0x000ee8000c1e1900 */
[----:B------:R-:W3:Y:S04]  /*1210*/  LDG.E R12, desc[UR8][R12.64] ;  /* 0x000000080c0c7981 */ /* 0x000ee8000c1e1900 */
[----:B------:R-:W3:Y:S04]  /*1220*/  LDG.E R34, desc[UR8][R34.64] ;  /* 0x0000000822227981 */ /* 0x000ee8000c1e1900 */
[----:B------:R-:W3:Y:S01]  /*1230*/  LDG.E R16, desc[UR8][R16.64] ;  /* 0x0000000810107981 */ /* 0x000ee2000c1e1900 */
[----:B--2---:R-:W-:-:S03]  /*1240*/  IMAD R0, R10, R23, R0 ;  /* 0x000000170a007224 */ /* 0x004fc600078e0200 */
[----:B------:R-:W2:Y:S01]  /*1250*/  LDG.E R23, desc[UR8][R4.64+0x8] ;  /* 0x0000080804177981 */ /* 0x000ea2000c1e1900 */
[----:B-----5:R-:W-:-:S04]  /*1260*/  IMAD R29, R29, R20, R0 ;  /* 0x000000141d1d7224 */ /* 0x020fc800078e0200 */
[----:B------:R-:W-:-:S04]  /*1270*/  IMAD R29, R14, R24, R29 ;  /* 0x000000180e1d7224 */ /* 0x000fc800078e021d */
[----:B----4-:R-:W-:-:S04]  /*1280*/  IMAD R18, R28, R18, R29 ;  /* 0x000000121c127224 */ /* 0x010fc800078e021d */
[----:B------:R-:W-:-:S04]  /*1290*/  IMAD R18, R11, R26, R18 ;  /* 0x0000001a0b127224 */ /* 0x000fc800078e0212 */
[----:B---3--:R-:W-:-:S04]  /*12a0*/  IMAD R18, R21, R25, R18 ;  /* 0x0000001915127224 */ /* 0x008fc800078e0212 */
[----:B------:R-:W-:-:S04]  /*12b0*/  IMAD R6, R27, R6, R18 ;  /* 0x000000061b067224 */ /* 0x000fc800078e0212 */
[----:B------:R-:W-:Y:S02]  /*12c0*/  IMAD R22, R7, R22, R6 ;  /* 0x0000001607167224 */ /* 0x000fe400078e0206 */
[----:B------:R-:W0:Y:S02]  /*12d0*/  LDC.64 R6, c[0x0][0x390] ;  /* 0x0000e400ff067b82 */ /* 0x000e240000000a00 */
[----:B------:R-:W-:Y:S01]  /*12e0*/  IMAD R8, R9, R8, R22 ;  /* 0x0000000809087224 */ /* 0x000fe200078e0216 */
[----:B------:R-:W-:-:S05]  /*12f0*/  IADD3 R19, PT, PT, R2, R19, RZ ;  /* 0x0000001302137210 */ /* 0x000fca0007ffe0ff */
[----:B0-----:R-:W-:-:S04]  /*1300*/  IMAD.WIDE R6, R19, 0x4, R6 ;  /* 0x0000000413067825 */ /* 0x001fc800078e0206 */
[----:B--2---:R-:W-:-:S04]  /*1310*/  IMAD R8, R23, R30, R8 ;  /* 0x0000001e17087224 */ /* 0x004fc800078e0208 */
[----:B------:R-:W-:-:S04]  /*1320*/  IMAD R3, R3, R36, R8 ;  /* 0x0000002403037224 */ /* 0x000fc800078e0208 */
[----:B------:R-:W-:-:S04]  /*1330*/  IMAD R3, R15, R32, R3 ;  /* 0x000000200f037224 */ /* 0x000fc800078e0203 */
[----:B------:R-:W-:-:S04]  /*1340*/  IMAD R3, R31, R12, R3 ;  /* 0x0000000c1f037224 */ /* 0x000fc800078e0203 */
[----:B------:R-:W-:-:S04]  /*1350*/  IMAD R3, R37, R34, R3 ;  /* 0x0000002225037224 */ /* 0x000fc800078e0203 */
[----:B------:R-:W-:-:S05]  /*1360*/  IMAD R3, R33, R16, R3 ;  /* 0x0000001021037224 */ /* 0x000fca00078e0203 */
[----:B------:R-:W-:Y:S01]  /*1370*/  STG.E desc[UR8][R6.64], R3 ;  /* 0x0000000306007986 */ /* 0x000fe2000c101908 */
[----:B------:R-:W-:Y:S05]  /*1380*/  EXIT ;  /* 0x000000000000794d */ /* 0x000fea0003800000 */
.L_x_1:
[----:B------:R-:W-:-:S00]  /*1390*/  BRA `(.L_x_1) ;  /* 0xfffffffc00fc7947 */ /* 0x000fc0000383ffff */
[----:B------:R-:W-:-:S00]  /*13a0*/  NOP ;  /* 0x0000000000007918 */ /* 0x000fc00000000000 */
        /* <DEDUP_REMOVED lines=13> */
.L_x_2:


//--------------------- .nv.global.init           --------------------------
	.section	.nv.global.init,"aw",@progbits
.nv.global.init:
	.type		$str,@object
	.size		$str,(.L_0 - $str)
$str:
        /*0000*/ 	.byte	0x62, 0x6c, 0x6f, 0x63, 0x6b, 0x49, 0x64, 0x78, 0x2e, 0x78, 0x20, 0x25, 0x64, 0x20, 0x20, 0x62
        /*0010*/ 	.byte	0x6c, 0x6f, 0x63, 0x6b, 0x44, 0x69, 0x6d, 0x2e, 0x78, 0x20, 0x25, 0x64, 0x20, 0x74, 0x68, 0x72
        /*0020*/ 	.byte	0x65, 0x61, 0x64, 0x49, 0x64, 0x78, 0x2e, 0x78, 0x20, 0x25, 0x64, 0x20, 0x72, 0x6f, 0x77, 0x3a
        /*0030*/ 	.byte	0x20, 0x25, 0x64, 0x0a, 0x00
.L_0:


//--------------------- .nv.shared.reserved.0     --------------------------
	.section	.nv.shared.reserved.0,"aw",@nobits
	.weak		__nv_reservedSMEM_offset_0_alias
	.size		__nv_reservedSMEM_offset_0_alias, 0, 64
	.other		__nv_reservedSMEM_offset_0_alias,@"STO_CUDA_RESERVED_SHARED STV_DEFAULT"
__nv_reservedSMEM_offset_0_alias:
	.zero		0
	.zero		64


//--------------------- .nv.constant0._Z12matrixMulGPUPiS_S_ --------------------------
	.section	.nv.constant0._Z12matrixMulGPUPiS_S_,"a",@progbits
	.sectionflags	@""
	.align	4
.nv.constant0._Z12matrixMulGPUPiS_S_:
	.zero		920


//--------------------- SYMBOLS --------------------------

	.type		.nv.reservedSmem.offset0,@object
	.size		.nv.reservedSmem.offset0,0x4
	.type		vprintf,@function
